//
// Generated by NVIDIA NVVM Compiler
//
// Compiler Build ID: CL-36424714
// Cuda compilation tools, release 13.0, V13.0.88
// Based on NVVM 20.0.0
//

.version 9.0
.target sm_100
.address_size 64

	// .globl	_Z21multipleRowPerBlockCEPfPiS_
// _ZZ21multipleRowPerBlockCEPfPiS_E6L_tile has been demoted
// _ZZ21multipleRowPerBlockCEPfPiS_E20correct_label_logits has been demoted
// _ZZ21multipleRowPerBlockCEPfPiS_E24negative_log_likelyhoods has been demoted

.visible .entry _Z21multipleRowPerBlockCEPfPiS_(
	.param .u64 .ptr .align 1 _Z21multipleRowPerBlockCEPfPiS__param_0,
	.param .u64 .ptr .align 1 _Z21multipleRowPerBlockCEPfPiS__param_1,
	.param .u64 .ptr .align 1 _Z21multipleRowPerBlockCEPfPiS__param_2
)
{
	.reg .pred 	%p<32>;
	.reg .b32 	%r<72>;
	.reg .b32 	%f<266>;
	.reg .b64 	%rd<7>;
	// demoted variable
	.shared .align 4 .b8 _ZZ21multipleRowPerBlockCEPfPiS_E6L_tile[4096];
	// demoted variable
	.shared .align 4 .b8 _ZZ21multipleRowPerBlockCEPfPiS_E20correct_label_logits[128];
	// demoted variable
	.shared .align 4 .b8 _ZZ21multipleRowPerBlockCEPfPiS_E24negative_log_likelyhoods[128];
	ld.param.u64 	%rd2, [_Z21multipleRowPerBlockCEPfPiS__param_0];
	ld.param.u64 	%rd3, [_Z21multipleRowPerBlockCEPfPiS__param_2];
	mov.u32 	%r1, %tid.y;
	mov.u32 	%r71, %ntid.y;
	setp.ne.s32 	%p1, %r1, 0;
	@%p1 bra 	$L__BB0_2;
	mov.b32 	%r9, 0;
	st.shared.u32 	[_ZZ21multipleRowPerBlockCEPfPiS_E24negative_log_likelyhoods], %r9;
	st.shared.u32 	[_ZZ21multipleRowPerBlockCEPfPiS_E20correct_label_logits], %r9;
$L__BB0_2:
	mov.u32 	%r10, %ctaid.y;
	mad.lo.s32 	%r11, %r10, %r71, %r1;
	shl.b32 	%r12, %r11, 9;
	mov.u32 	%r3, %tid.x;
	add.s32 	%r4, %r12, %r3;
	shl.b32 	%r13, %r1, 7;
	mov.u32 	%r14, _ZZ21multipleRowPerBlockCEPfPiS_E6L_tile;
	add.s32 	%r15, %r14, %r13;
	shl.b32 	%r16, %r3, 2;
	add.s32 	%r5, %r15, %r16;
	setp.gt.u32 	%p2, %r4, 536870911;
	cvta.to.global.u64 	%rd4, %rd2;
	mul.wide.u32 	%rd5, %r4, 4;
	add.s64 	%rd1, %rd4, %rd5;
	mov.f32 	%f252, 0f00000000;
	@%p2 bra 	$L__BB0_4;
	ld.global.f32 	%f33, [%rd1];
	st.shared.f32 	[%r5], %f33;
	fma.rn.f32 	%f34, %f33, 0f3BBB989D, 0f3F000000;
	cvt.sat.f32.f32 	%f35, %f34;
	mov.f32 	%f36, 0f4B400001;
	mov.f32 	%f37, 0f437C0000;
	fma.rm.f32 	%f38, %f35, %f37, %f36;
	add.f32 	%f39, %f38, 0fCB40007F;
	neg.f32 	%f40, %f39;
	fma.rn.f32 	%f41, %f33, 0f3FB8AA3B, %f40;
	fma.rn.f32 	%f42, %f33, 0f32A57060, %f41;
	mov.b32 	%r17, %f38;
	shl.b32 	%r18, %r17, 23;
	mov.b32 	%f43, %r18;
	ex2.approx.ftz.f32 	%f44, %f42;
	fma.rn.f32 	%f252, %f44, %f43, 0f00000000;
$L__BB0_4:
	bar.sync 	0;
	setp.gt.u32 	%p3, %r4, 536870879;
	@%p3 bra 	$L__BB0_6;
	ld.global.f32 	%f45, [%rd1+128];
	st.shared.f32 	[%r5], %f45;
	fma.rn.f32 	%f46, %f45, 0f3BBB989D, 0f3F000000;
	cvt.sat.f32.f32 	%f47, %f46;
	mov.f32 	%f48, 0f4B400001;
	mov.f32 	%f49, 0f437C0000;
	fma.rm.f32 	%f50, %f47, %f49, %f48;
	add.f32 	%f51, %f50, 0fCB40007F;
	neg.f32 	%f52, %f51;
	fma.rn.f32 	%f53, %f45, 0f3FB8AA3B, %f52;
	fma.rn.f32 	%f54, %f45, 0f32A57060, %f53;
	mov.b32 	%r19, %f50;
	shl.b32 	%r20, %r19, 23;
	mov.b32 	%f55, %r20;
	ex2.approx.ftz.f32 	%f56, %f54;
	fma.rn.f32 	%f252, %f56, %f55, %f252;
$L__BB0_6:
	bar.sync 	0;
	setp.gt.u32 	%p4, %r4, 536870847;
	@%p4 bra 	$L__BB0_8;
	ld.global.f32 	%f57, [%rd1+256];
	st.shared.f32 	[%r5], %f57;
	fma.rn.f32 	%f58, %f57, 0f3BBB989D, 0f3F000000;
	cvt.sat.f32.f32 	%f59, %f58;
	mov.f32 	%f60, 0f4B400001;
	mov.f32 	%f61, 0f437C0000;
	fma.rm.f32 	%f62, %f59, %f61, %f60;
	add.f32 	%f63, %f62, 0fCB40007F;
	neg.f32 	%f64, %f63;
	fma.rn.f32 	%f65, %f57, 0f3FB8AA3B, %f64;
	fma.rn.f32 	%f66, %f57, 0f32A57060, %f65;
	mov.b32 	%r21, %f62;
	shl.b32 	%r22, %r21, 23;
	mov.b32 	%f67, %r22;
	ex2.approx.ftz.f32 	%f68, %f66;
	fma.rn.f32 	%f252, %f68, %f67, %f252;
$L__BB0_8:
	bar.sync 	0;
	setp.gt.u32 	%p5, %r4, 536870815;
	@%p5 bra 	$L__BB0_10;
	ld.global.f32 	%f69, [%rd1+384];
	st.shared.f32 	[%r5], %f69;
	fma.rn.f32 	%f70, %f69, 0f3BBB989D, 0f3F000000;
	cvt.sat.f32.f32 	%f71, %f70;
	mov.f32 	%f72, 0f4B400001;
	mov.f32 	%f73, 0f437C0000;
	fma.rm.f32 	%f74, %f71, %f73, %f72;
	add.f32 	%f75, %f74, 0fCB40007F;
	neg.f32 	%f76, %f75;
	fma.rn.f32 	%f77, %f69, 0f3FB8AA3B, %f76;
	fma.rn.f32 	%f78, %f69, 0f32A57060, %f77;
	mov.b32 	%r23, %f74;
	shl.b32 	%r24, %r23, 23;
	mov.b32 	%f79, %r24;
	ex2.approx.ftz.f32 	%f80, %f78;
	fma.rn.f32 	%f252, %f80, %f79, %f252;
$L__BB0_10:
	bar.sync 	0;
	setp.gt.u32 	%p6, %r4, 536870783;
	@%p6 bra 	$L__BB0_12;
	ld.global.f32 	%f81, [%rd1+512];
	st.shared.f32 	[%r5], %f81;
	fma.rn.f32 	%f82, %f81, 0f3BBB989D, 0f3F000000;
	cvt.sat.f32.f32 	%f83, %f82;
	mov.f32 	%f84, 0f4B400001;
	mov.f32 	%f85, 0f437C0000;
	fma.rm.f32 	%f86, %f83, %f85, %f84;
	add.f32 	%f87, %f86, 0fCB40007F;
	neg.f32 	%f88, %f87;
	fma.rn.f32 	%f89, %f81, 0f3FB8AA3B, %f88;
	fma.rn.f32 	%f90, %f81, 0f32A57060, %f89;
	mov.b32 	%r25, %f86;
	shl.b32 	%r26, %r25, 23;
	mov.b32 	%f91, %r26;
	ex2.approx.ftz.f32 	%f92, %f90;
	fma.rn.f32 	%f252, %f92, %f91, %f252;
$L__BB0_12:
	bar.sync 	0;
	setp.gt.u32 	%p7, %r4, 536870751;
	@%p7 bra 	$L__BB0_14;
	ld.global.f32 	%f93, [%rd1+640];
	st.shared.f32 	[%r5], %f93;
	fma.rn.f32 	%f94, %f93, 0f3BBB989D, 0f3F000000;
	cvt.sat.f32.f32 	%f95, %f94;
	mov.f32 	%f96, 0f4B400001;
	mov.f32 	%f97, 0f437C0000;
	fma.rm.f32 	%f98, %f95, %f97, %f96;
	add.f32 	%f99, %f98, 0fCB40007F;
	neg.f32 	%f100, %f99;
	fma.rn.f32 	%f101, %f93, 0f3FB8AA3B, %f100;
	fma.rn.f32 	%f102, %f93, 0f32A57060, %f101;
	mov.b32 	%r27, %f98;
	shl.b32 	%r28, %r27, 23;
	mov.b32 	%f103, %r28;
	ex2.approx.ftz.f32 	%f104, %f102;
	fma.rn.f32 	%f252, %f104, %f103, %f252;
$L__BB0_14:
	bar.sync 	0;
	setp.gt.u32 	%p8, %r4, 536870719;
	@%p8 bra 	$L__BB0_16;
	ld.global.f32 	%f105, [%rd1+768];
	st.shared.f32 	[%r5], %f105;
	fma.rn.f32 	%f106, %f105, 0f3BBB989D, 0f3F000000;
	cvt.sat.f32.f32 	%f107, %f106;
	mov.f32 	%f108, 0f4B400001;
	mov.f32 	%f109, 0f437C0000;
	fma.rm.f32 	%f110, %f107, %f109, %f108;
	add.f32 	%f111, %f110, 0fCB40007F;
	neg.f32 	%f112, %f111;
	fma.rn.f32 	%f113, %f105, 0f3FB8AA3B, %f112;
	fma.rn.f32 	%f114, %f105, 0f32A57060, %f113;
	mov.b32 	%r29, %f110;
	shl.b32 	%r30, %r29, 23;
	mov.b32 	%f115, %r30;
	ex2.approx.ftz.f32 	%f116, %f114;
	fma.rn.f32 	%f252, %f116, %f115, %f252;
$L__BB0_16:
	bar.sync 	0;
	setp.gt.u32 	%p9, %r4, 536870687;
	@%p9 bra 	$L__BB0_18;
	ld.global.f32 	%f117, [%rd1+896];
	st.shared.f32 	[%r5], %f117;
	fma.rn.f32 	%f118, %f117, 0f3BBB989D, 0f3F000000;
	cvt.sat.f32.f32 	%f119, %f118;
	mov.f32 	%f120, 0f4B400001;
	mov.f32 	%f121, 0f437C0000;
	fma.rm.f32 	%f122, %f119, %f121, %f120;
	add.f32 	%f123, %f122, 0fCB40007F;
	neg.f32 	%f124, %f123;
	fma.rn.f32 	%f125, %f117, 0f3FB8AA3B, %f124;
	fma.rn.f32 	%f126, %f117, 0f32A57060, %f125;
	mov.b32 	%r31, %f122;
	shl.b32 	%r32, %r31, 23;
	mov.b32 	%f127, %r32;
	ex2.approx.ftz.f32 	%f128, %f126;
	fma.rn.f32 	%f252, %f128, %f127, %f252;
$L__BB0_18:
	bar.sync 	0;
	setp.gt.u32 	%p10, %r4, 536870655;
	@%p10 bra 	$L__BB0_20;
	ld.global.f32 	%f129, [%rd1+1024];
	st.shared.f32 	[%r5], %f129;
	fma.rn.f32 	%f130, %f129, 0f3BBB989D, 0f3F000000;
	cvt.sat.f32.f32 	%f131, %f130;
	mov.f32 	%f132, 0f4B400001;
	mov.f32 	%f133, 0f437C0000;
	fma.rm.f32 	%f134, %f131, %f133, %f132;
	add.f32 	%f135, %f134, 0fCB40007F;
	neg.f32 	%f136, %f135;
	fma.rn.f32 	%f137, %f129, 0f3FB8AA3B, %f136;
	fma.rn.f32 	%f138, %f129, 0f32A57060, %f137;
	mov.b32 	%r33, %f134;
	shl.b32 	%r34, %r33, 23;
	mov.b32 	%f139, %r34;
	ex2.approx.ftz.f32 	%f140, %f138;
	fma.rn.f32 	%f252, %f140, %f139, %f252;
$L__BB0_20:
	bar.sync 	0;
	setp.gt.u32 	%p11, %r4, 536870623;
	@%p11 bra 	$L__BB0_22;
	ld.global.f32 	%f141, [%rd1+1152];
	st.shared.f32 	[%r5], %f141;
	fma.rn.f32 	%f142, %f141, 0f3BBB989D, 0f3F000000;
	cvt.sat.f32.f32 	%f143, %f142;
	mov.f32 	%f144, 0f4B400001;
	mov.f32 	%f145, 0f437C0000;
	fma.rm.f32 	%f146, %f143, %f145, %f144;
	add.f32 	%f147, %f146, 0fCB40007F;
	neg.f32 	%f148, %f147;
	fma.rn.f32 	%f149, %f141, 0f3FB8AA3B, %f148;
	fma.rn.f32 	%f150, %f141, 0f32A57060, %f149;
	mov.b32 	%r35, %f146;
	shl.b32 	%r36, %r35, 23;
	mov.b32 	%f151, %r36;
	ex2.approx.ftz.f32 	%f152, %f150;
	fma.rn.f32 	%f252, %f152, %f151, %f252;
$L__BB0_22:
	bar.sync 	0;
	setp.gt.u32 	%p12, %r4, 536870591;
	@%p12 bra 	$L__BB0_24;
	ld.global.f32 	%f153, [%rd1+1280];
	st.shared.f32 	[%r5], %f153;
	fma.rn.f32 	%f154, %f153, 0f3BBB989D, 0f3F000000;
	cvt.sat.f32.f32 	%f155, %f154;
	mov.f32 	%f156, 0f4B400001;
	mov.f32 	%f157, 0f437C0000;
	fma.rm.f32 	%f158, %f155, %f157, %f156;
	add.f32 	%f159, %f158, 0fCB40007F;
	neg.f32 	%f160, %f159;
	fma.rn.f32 	%f161, %f153, 0f3FB8AA3B, %f160;
	fma.rn.f32 	%f162, %f153, 0f32A57060, %f161;
	mov.b32 	%r37, %f158;
	shl.b32 	%r38, %r37, 23;
	mov.b32 	%f163, %r38;
	ex2.approx.ftz.f32 	%f164, %f162;
	fma.rn.f32 	%f252, %f164, %f163, %f252;
$L__BB0_24:
	bar.sync 	0;
	setp.gt.u32 	%p13, %r4, 536870559;
	@%p13 bra 	$L__BB0_26;
	ld.global.f32 	%f165, [%rd1+1408];
	st.shared.f32 	[%r5], %f165;
	fma.rn.f32 	%f166, %f165, 0f3BBB989D, 0f3F000000;
	cvt.sat.f32.f32 	%f167, %f166;
	mov.f32 	%f168, 0f4B400001;
	mov.f32 	%f169, 0f437C0000;
	fma.rm.f32 	%f170, %f167, %f169, %f168;
	add.f32 	%f171, %f170, 0fCB40007F;
	neg.f32 	%f172, %f171;
	fma.rn.f32 	%f173, %f165, 0f3FB8AA3B, %f172;
	fma.rn.f32 	%f174, %f165, 0f32A57060, %f173;
	mov.b32 	%r39, %f170;
	shl.b32 	%r40, %r39, 23;
	mov.b32 	%f175, %r40;
	ex2.approx.ftz.f32 	%f176, %f174;
	fma.rn.f32 	%f252, %f176, %f175, %f252;
$L__BB0_26:
	bar.sync 	0;
	setp.gt.u32 	%p14, %r4, 536870527;
	@%p14 bra 	$L__BB0_28;
	ld.global.f32 	%f177, [%rd1+1536];
	st.shared.f32 	[%r5], %f177;
	fma.rn.f32 	%f178, %f177, 0f3BBB989D, 0f3F000000;
	cvt.sat.f32.f32 	%f179, %f178;
	mov.f32 	%f180, 0f4B400001;
	mov.f32 	%f181, 0f437C0000;
	fma.rm.f32 	%f182, %f179, %f181, %f180;
	add.f32 	%f183, %f182, 0fCB40007F;
	neg.f32 	%f184, %f183;
	fma.rn.f32 	%f185, %f177, 0f3FB8AA3B, %f184;
	fma.rn.f32 	%f186, %f177, 0f32A57060, %f185;
	mov.b32 	%r41, %f182;
	shl.b32 	%r42, %r41, 23;
	mov.b32 	%f187, %r42;
	ex2.approx.ftz.f32 	%f188, %f186;
	fma.rn.f32 	%f252, %f188, %f187, %f252;
$L__BB0_28:
	bar.sync 	0;
	setp.gt.u32 	%p15, %r4, 536870495;
	@%p15 bra 	$L__BB0_30;
	ld.global.f32 	%f189, [%rd1+1664];
	st.shared.f32 	[%r5], %f189;
	fma.rn.f32 	%f190, %f189, 0f3BBB989D, 0f3F000000;
	cvt.sat.f32.f32 	%f191, %f190;
	mov.f32 	%f192, 0f4B400001;
	mov.f32 	%f193, 0f437C0000;
	fma.rm.f32 	%f194, %f191, %f193, %f192;
	add.f32 	%f195, %f194, 0fCB40007F;
	neg.f32 	%f196, %f195;
	fma.rn.f32 	%f197, %f189, 0f3FB8AA3B, %f196;
	fma.rn.f32 	%f198, %f189, 0f32A57060, %f197;
	mov.b32 	%r43, %f194;
	shl.b32 	%r44, %r43, 23;
	mov.b32 	%f199, %r44;
	ex2.approx.ftz.f32 	%f200, %f198;
	fma.rn.f32 	%f252, %f200, %f199, %f252;
$L__BB0_30:
	bar.sync 	0;
	setp.gt.u32 	%p16, %r4, 536870463;
	@%p16 bra 	$L__BB0_32;
	ld.global.f32 	%f201, [%rd1+1792];
	st.shared.f32 	[%r5], %f201;
	fma.rn.f32 	%f202, %f201, 0f3BBB989D, 0f3F000000;
	cvt.sat.f32.f32 	%f203, %f202;
	mov.f32 	%f204, 0f4B400001;
	mov.f32 	%f205, 0f437C0000;
	fma.rm.f32 	%f206, %f203, %f205, %f204;
	add.f32 	%f207, %f206, 0fCB40007F;
	neg.f32 	%f208, %f207;
	fma.rn.f32 	%f209, %f201, 0f3FB8AA3B, %f208;
	fma.rn.f32 	%f210, %f201, 0f32A57060, %f209;
	mov.b32 	%r45, %f206;
	shl.b32 	%r46, %r45, 23;
	mov.b32 	%f211, %r46;
	ex2.approx.ftz.f32 	%f212, %f210;
	fma.rn.f32 	%f252, %f212, %f211, %f252;
$L__BB0_32:
	bar.sync 	0;
	bar.sync 	0;
	mov.b32 	%r47, %f252;
	shfl.sync.down.b32	%r48|%p17, %r47, 1, 31, -1;
	mov.b32 	%f213, %r48;
	add.f32 	%f214, %f252, %f213;
	mov.b32 	%r49, %f214;
	shfl.sync.down.b32	%r50|%p18, %r49, 2, 31, -1;
	mov.b32 	%f215, %r50;
	add.f32 	%f216, %f214, %f215;
	mov.b32 	%r51, %f216;
	shfl.sync.down.b32	%r52|%p19, %r51, 4, 31, -1;
	mov.b32 	%f217, %r52;
	add.f32 	%f218, %f216, %f217;
	mov.b32 	%r53, %f218;
	shfl.sync.down.b32	%r54|%p20, %r53, 8, 31, -1;
	mov.b32 	%f219, %r54;
	add.f32 	%f220, %f218, %f219;
	mov.b32 	%r55, %f220;
	shfl.sync.down.b32	%r56|%p21, %r55, 16, 31, -1;
	mov.b32 	%f221, %r56;
	add.f32 	%f31, %f220, %f221;
	setp.ne.s32 	%p22, %r3, 0;
	@%p22 bra 	$L__BB0_34;
	shl.b32 	%r57, %r1, 2;
	mov.u32 	%r58, _ZZ21multipleRowPerBlockCEPfPiS_E20correct_label_logits;
	add.s32 	%r59, %r58, %r57;
	ld.shared.f32 	%f222, [%r59];
	setp.lt.f32 	%p23, %f31, 0f00800000;
	mul.f32 	%f223, %f31, 0f4B000000;
	selp.f32 	%f224, %f223, %f31, %p23;
	selp.f32 	%f225, 0fC1B80000, 0f00000000, %p23;
	mov.b32 	%r60, %f224;
	add.s32 	%r61, %r60, -1059760811;
	and.b32  	%r62, %r61, -8388608;
	sub.s32 	%r63, %r60, %r62;
	mov.b32 	%f226, %r63;
	cvt.rn.f32.s32 	%f227, %r62;
	fma.rn.f32 	%f228, %f227, 0f34000000, %f225;
	add.f32 	%f229, %f226, 0fBF800000;
	fma.rn.f32 	%f230, %f229, 0fBE055027, 0f3E1039F6;
	fma.rn.f32 	%f231, %f230, %f229, 0fBDF8CDCC;
	fma.rn.f32 	%f232, %f231, %f229, 0f3E0F2955;
	fma.rn.f32 	%f233, %f232, %f229, 0fBE2AD8B9;
	fma.rn.f32 	%f234, %f233, %f229, 0f3E4CED0B;
	fma.rn.f32 	%f235, %f234, %f229, 0fBE7FFF22;
	fma.rn.f32 	%f236, %f235, %f229, 0f3EAAAA78;
	fma.rn.f32 	%f237, %f236, %f229, 0fBF000000;
	mul.f32 	%f238, %f229, %f237;
	fma.rn.f32 	%f239, %f238, %f229, %f229;
	fma.rn.f32 	%f240, %f228, 0f3F317218, %f239;
	setp.gt.u32 	%p24, %r60, 2139095039;
	fma.rn.f32 	%f241, %f224, 0f7F800000, 0f7F800000;
	selp.f32 	%f242, %f241, %f240, %p24;
	setp.eq.f32 	%p25, %f224, 0f00000000;
	selp.f32 	%f243, 0fFF800000, %f242, %p25;
	sub.f32 	%f244, %f243, %f222;
	mov.u32 	%r64, _ZZ21multipleRowPerBlockCEPfPiS_E24negative_log_likelyhoods;
	add.s32 	%r65, %r64, %r57;
	st.shared.f32 	[%r65], %f244;
$L__BB0_34:
	bar.sync 	0;
	setp.lt.u32 	%p26, %r71, 2;
	@%p26 bra 	$L__BB0_39;
	mov.u32 	%r67, _ZZ21multipleRowPerBlockCEPfPiS_E24negative_log_likelyhoods;
	add.s32 	%r6, %r67, %r16;
$L__BB0_36:
	setp.ne.s32 	%p27, %r1, 0;
	shr.u32 	%r8, %r71, 1;
	setp.ge.u32 	%p28, %r3, %r8;
	or.pred  	%p29, %p27, %p28;
	@%p29 bra 	$L__BB0_38;
	shl.b32 	%r68, %r8, 2;
	add.s32 	%r69, %r6, %r68;
	ld.shared.f32 	%f245, [%r69];
	ld.shared.f32 	%f246, [%r6];
	add.f32 	%f247, %f245, %f246;
	st.shared.f32 	[%r6], %f247;
$L__BB0_38:
	bar.sync 	0;
	setp.gt.u32 	%p30, %r71, 3;
	mov.u32 	%r71, %r8;
	@%p30 bra 	$L__BB0_36;
$L__BB0_39:
	or.b32  	%r70, %r3, %r1;
	setp.ne.s32 	%p31, %r70, 0;
	@%p31 bra 	$L__BB0_41;
	ld.shared.f32 	%f248, [_ZZ21multipleRowPerBlockCEPfPiS_E24negative_log_likelyhoods];
	mul.f32 	%f249, %f248, 0f35800000;
	cvta.to.global.u64 	%rd6, %rd3;
	atom.global.add.f32 	%f250, [%rd6], %f249;
$L__BB0_41:
	ret;

}


// ===== COMPILED SASS (sm_100) =====

	.target	sm_100

	.elftype	@"ET_EXEC"


//--------------------- .note.nv.tkinfo           --------------------------
	.section	.note.nv.tkinfo,"",@"SHT_NOTE"
	.sectionflags	@"SHF_NOTE_NV_TKINFO"
	.tkinfo
        /*0018*/ 	.word	0x00000002
        /*0030*/ 	.string	""
        /*0030*/ 	.string	"ptxas"
        /*0030*/ 	.string	"Cuda compilation tools, release 13.0, V13.0.88"
        /*0030*/ 	.string	"Build cuda_13.0.r13.0/compiler.36424714_0"
        /*0030*/ 	.string	"-arch sm_100 -m 64 "



//--------------------- .note.nv.cuinfo           --------------------------
	.section	.note.nv.cuinfo,"",@"SHT_NOTE"
	.sectionflags	@"SHF_NOTE_NV_CUINFO"
        /*0018*/ 	.short	0x0002
        /*001a*/ 	.short	0x0064
        /*001c*/ 	.short	0x0082
	.zero		2


//--------------------- .nv.info                  --------------------------
	.section	.nv.info,"",@"SHT_CUDA_INFO"
	.align	4


	//----- nvinfo : EIATTR_REGCOUNT
	.align		4
        /*0000*/ 	.byte	0x04, 0x2f
        /*0002*/ 	.short	(.L_1 - .L_0)
	.align		4
.L_0:
        /*0004*/ 	.word	index@(_Z21multipleRowPerBlockCEPfPiS_)
        /*0008*/ 	.word	0x0000001e


	//----- nvinfo : EIATTR_FRAME_SIZE
	.align		4
.L_1:
        /*000c*/ 	.byte	0x04, 0x11
        /*000e*/ 	.short	(.L_3 - .L_2)
	.align		4
.L_2:
        /*0010*/ 	.word	index@(_Z21multipleRowPerBlockCEPfPiS_)
        /*0014*/ 	.word	0x00000000


	//----- nvinfo : EIATTR_MIN_STACK_SIZE
	.align		4
.L_3:
        /*0018*/ 	.byte	0x04, 0x12
        /*001a*/ 	.short	(.L_5 - .L_4)
	.align		4
.L_4:
        /*001c*/ 	.word	index@(_Z21multipleRowPerBlockCEPfPiS_)
        /*0020*/ 	.word	0x00000000
.L_5:


//--------------------- .nv.compat                --------------------------
	.section	.nv.compat,"",@"SHT_CUDA_COMPAT_INFO"
	.align	4
        /*0000*/ 	.byte	0x02, 0x09, 0x00, 0x00, 0x02, 0x02, 0x01, 0x00, 0x02, 0x05, 0x05, 0x00, 0x03, 0x07, 0x01, 0x01
        /*0010*/ 	.byte	0x02, 0x03, 0x00, 0x00, 0x02, 0x06, 0x01, 0x00, 0x04, 0x0b, 0x08, 0x00, 0x01, 0x00, 0x00, 0x00
        /*0020*/ 	.byte	0x00, 0x00, 0x00, 0x00


//--------------------- .nv.info._Z21multipleRowPerBlockCEPfPiS_ --------------------------
	.section	.nv.info._Z21multipleRowPerBlockCEPfPiS_,"",@"SHT_CUDA_INFO"
	.sectionflags	@""
	.align	4


	//----- nvinfo : EIATTR_CUDA_API_VERSION
	.align		4
        /*0000*/ 	.byte	0x04, 0x37
        /*0002*/ 	.short	(.L_7 - .L_6)
.L_6:
        /*0004*/ 	.word	0x00000082


	//----- nvinfo : EIATTR_KPARAM_INFO
	.align		4
.L_7:
        /*0008*/ 	.byte	0x04, 0x17
        /*000a*/ 	.short	(.L_9 - .L_8)
.L_8:
        /*000c*/ 	.word	0x00000000
        /*0010*/ 	.short	0x0002
        /*0012*/ 	.short	0x0010
        /*0014*/ 	.byte	0x00, 0xf5, 0x21, 0x00


	//----- nvinfo : EIATTR_KPARAM_INFO
	.align		4
.L_9:
        /*0018*/ 	.byte	0x04, 0x17
        /*001a*/ 	.short	(.L_11 - .L_10)
.L_10:
        /*001c*/ 	.word	0x00000000
        /*0020*/ 	.short	0x0001
        /*0022*/ 	.short	0x0008
        /*0024*/ 	.byte	0x00, 0xf5, 0x21, 0x00


	//----- nvinfo : EIATTR_KPARAM_INFO
	.align		4
.L_11:
        /*0028*/ 	.byte	0x04, 0x17
        /*002a*/ 	.short	(.L_13 - .L_12)
.L_12:
        /*002c*/ 	.word	0x00000000
        /*0030*/ 	.short	0x0000
        /*0032*/ 	.short	0x0000
        /*0034*/ 	.byte	0x00, 0xf5, 0x21, 0x00


	//----- nvinfo : EIATTR_SPARSE_MMA_MASK
	.align		4
.L_13:
        /*0038*/ 	.byte	0x03, 0x50
        /*003a*/ 	.short	0x0000


	//----- nvinfo : EIATTR_MAXREG_COUNT
	.align		4
        /*003c*/ 	.byte	0x03, 0x1b
        /*003e*/ 	.short	0x00ff


	//----- nvinfo : EIATTR_NUM_BARRIERS
	.align		4
        /*0040*/ 	.byte	0x02, 0x4c
        /*0042*/ 	.byte	0x01
	.zero		1


	//----- nvinfo : EIATTR_MERCURY_ISA_VERSION
	.align		4
        /*0044*/ 	.byte	0x03, 0x5f
        /*0046*/ 	.short	0x0101


	//----- nvinfo : EIATTR_COOP_GROUP_MASK_REGIDS
	.align		4
        /*0048*/ 	.byte	0x04, 0x29
        /*004a*/ 	.short	(.L_15 - .L_14)


	//   ....[0]....
.L_14:
        /*004c*/ 	.word	0xffffffff


	//   ....[1]....
        /*0050*/ 	.word	0xffffffff


	//   ....[2]....
        /*0054*/ 	.word	0xffffffff


	//   ....[3]....
        /*0058*/ 	.word	0xffffffff


	//   ....[4]....
        /*005c*/ 	.word	0xffffffff


	//----- nvinfo : EIATTR_COOP_GROUP_INSTR_OFFSETS
	.align		4
.L_15:
        /*0060*/ 	.byte	0x04, 0x28
        /*0062*/ 	.short	(.L_17 - .L_16)


	//   ....[0]....
.L_16:
        /*0064*/ 	.word	0x00000e90


	//   ....[1]....
        /*0068*/ 	.word	0x00000eb0


	//   ....[2]....
        /*006c*/ 	.word	0x00000ed0


	//   ....[3]....
        /*0070*/ 	.word	0x00000ef0


	//   ....[4]....
        /*0074*/ 	.word	0x00000f10


	//----- nvinfo : EIATTR_VRC_CTA_INIT_COUNT
	.align		4
.L_17:
        /*0078*/ 	.byte	0x02, 0x4a
	.zero		1
	.zero		1


	//----- nvinfo : EIATTR_EXIT_INSTR_OFFSETS
	.align		4
        /*007c*/ 	.byte	0x04, 0x1c
        /*007e*/ 	.short	(.L_19 - .L_18)


	//   ....[0]....
.L_18:
        /*0080*/ 	.word	0x000012c0


	//   ....[1]....
        /*0084*/ 	.word	0x00001340


	//----- nvinfo : EIATTR_CRS_STACK_SIZE
	.align		4
.L_19:
        /*0088*/ 	.byte	0x04, 0x1e
        /*008a*/ 	.short	(.L_21 - .L_20)
.L_20:
        /*008c*/ 	.word	0x00000000


	//----- nvinfo : EIATTR_CBANK_PARAM_SIZE
	.align		4
.L_21:
        /*0090*/ 	.byte	0x03, 0x19
        /*0092*/ 	.short	0x0018


	//----- nvinfo : EIATTR_PARAM_CBANK
	.align		4
        /*0094*/ 	.byte	0x04, 0x0a
        /*0096*/ 	.short	(.L_23 - .L_22)
	.align		4
.L_22:
        /*0098*/ 	.word	index@(.nv.constant0._Z21multipleRowPerBlockCEPfPiS_)
        /*009c*/ 	.short	0x0380
        /*009e*/ 	.short	0x0018


	//----- nvinfo : EIATTR_SW_WAR
	.align		4
.L_23:
        /*00a0*/ 	.byte	0x04, 0x36
        /*00a2*/ 	.short	(.L_25 - .L_24)
.L_24:
        /*00a4*/ 	.word	0x00000008
.L_25:


//--------------------- .nv.callgraph             --------------------------
	.section	.nv.callgraph,"",@"SHT_CUDA_CALLGRAPH"
	.align	4
	.sectionentsize	8
	.align		4
        /*0000*/ 	.word	0x00000000
	.align		4
        /*0004*/ 	.word	0xffffffff
	.align		4
        /*0008*/ 	.word	0x00000000
	.align		4
        /*000c*/ 	.word	0xfffffffe
	.align		4
        /*0010*/ 	.word	0x00000000
	.align		4
        /*0014*/ 	.word	0xfffffffd
	.align		4
        /*0018*/ 	.word	0x00000000
	.align		4
        /*001c*/ 	.word	0xfffffffc


//--------------------- .text._Z21multipleRowPerBlockCEPfPiS_ --------------------------
	.section	.text._Z21multipleRowPerBlockCEPfPiS_,"ax",@progbits
	.align	128
        .global         _Z21multipleRowPerBlockCEPfPiS_
        .type           _Z21multipleRowPerBlockCEPfPiS_,@function
        .size           _Z21multipleRowPerBlockCEPfPiS_,(.L_x_5 - _Z21multipleRowPerBlockCEPfPiS_)
        .other          _Z21multipleRowPerBlockCEPfPiS_,@"STO_CUDA_ENTRY STV_DEFAULT"
_Z21multipleRowPerBlockCEPfPiS_:
.text._Z21multipleRowPerBlockCEPfPiS_:
[----:B------:R-:W-:Y:S01]  /*0000*/  LDC R1, c[0x0][0x37c] ;  /* 0x0000df00ff017b82 */ /* 0x000fe20000000800 */
[----:B------:R-:W0:Y:S07]  /*0010*/  S2R R5, SR_TID.Y ;  /* 0x0000000000057919 */ /* 0x000e2e0000002200 */
[----:B------:R-:W0:Y:S01]  /*0020*/  S2UR UR5, SR_CTAID.Y ;  /* 0x00000000000579c3 */ /* 0x000e220000002600 */
[----:B------:R-:W1:Y:S01]  /*0030*/  LDCU UR4, c[0x0][0x364] ;  /* 0x00006c80ff0477ac */ /* 0x000e620008000800 */
[----:B------:R-:W2:Y:S01]  /*0040*/  S2R R6, SR_TID.X ;  /* 0x0000000000067919 */ /* 0x000ea20000002100 */
[----:B------:R-:W3:Y:S05]  /*0050*/  LDCU.64 UR8, c[0x0][0x358] ;  /* 0x00006b00ff0877ac */ /* 0x000eea0008000a00 */
[----:B------:R-:W4:Y:S01]  /*0060*/  LDC.64 R2, c[0x0][0x380] ;  /* 0x0000e000ff027b82 */ /* 0x000f220000000a00 */
[----:B-1----:R-:W-:-:S05]  /*0070*/  MOV R8, UR4 ;  /* 0x0000000400087c02 */ /* 0x002fca0008000f00 */
[----:B0-----:R-:W-:-:S05]  /*0080*/  IMAD R9, R8, UR5, R5 ;  /* 0x0000000508097c24 */ /* 0x001fca000f8e0205 */
[----:B--2---:R-:W-:-:S04]  /*0090*/  LEA R9, R9, R6, 0x9 ;  /* 0x0000000609097211 */ /* 0x004fc800078e48ff */
[C---:B------:R-:W-:Y:S01]  /*00a0*/  ISETP.GT.U32.AND P1, PT, R9.reuse, 0x1fffffff, PT ;  /* 0x1fffffff0900780c */ /* 0x040fe20003f24070 */
[----:B----4-:R-:W-:-:S12]  /*00b0*/  IMAD.WIDE.U32 R2, R9, 0x4, R2 ;  /* 0x0000000409027825 */ /* 0x010fd800078e0002 */
[----:B---3--:R-:W2:Y:S01]  /*00c0*/  @!P1 LDG.E R0, desc[UR8][R2.64] ;  /* 0x0000000802009981 */ /* 0x008ea2000c1e1900 */
[----:B------:R-:W0:Y:S01]  /*00d0*/  S2UR UR6, SR_CgaCtaId ;  /* 0x00000000000679c3 */ /* 0x000e220000008800 */
[----:B------:R-:W-:Y:S01]  /*00e0*/  UMOV UR5, 0x400 ;  /* 0x0000040000057882 */ /* 0x000fe20000000000 */
[----:B------:R-:W-:Y:S02]  /*00f0*/  ISETP.NE.AND P2, PT, R5, RZ, PT ;  /* 0x000000ff0500720c */ /* 0x000fe40003f45270 */
[----:B------:R-:W-:Y:S01]  /*0100*/  ISETP.GT.U32.AND P0, PT, R9, 0x1fffffdf, PT ;  /* 0x1fffffdf0900780c */ /* 0x000fe20003f04070 */
[----:B0-----:R-:W-:-:S06]  /*0110*/  ULEA UR4, UR6, UR5, 0x18 ;  /* 0x0000000506047291 */ /* 0x001fcc000f8ec0ff */
[----:B------:R-:W-:-:S04]  /*0120*/  LEA R7, R5, UR4, 0x7 ;  /* 0x0000000405077c11 */ /* 0x000fc8000f8e38ff */
[----:B------:R-:W-:Y:S01]  /*0130*/  @!P2 STS [UR4+0x1080], RZ ;  /* 0x001080ffff00a988 */ /* 0x000fe20008000804 */
[----:B------:R-:W-:-:S03]  /*0140*/  LEA R7, R6, R7, 0x2 ;  /* 0x0000000706077211 */ /* 0x000fc600078e10ff */
[----:B------:R-:W-:Y:S04]  /*0150*/  @!P2 STS [UR4+0x1000], RZ ;  /* 0x001000ffff00a988 */ /* 0x000fe80008000804 */
[----:B--2---:R0:W-:Y:S01]  /*0160*/  @!P1 STS [R7], R0 ;  /* 0x0000000007009388 */ /* 0x0041e20000000800 */
[----:B------:R-:W-:Y:S06]  /*0170*/  BAR.SYNC.DEFER_BLOCKING 0x0 ;  /* 0x0000000000007b1d */ /* 0x000fec0000010000 */
[----:B------:R-:W2:Y:S01]  /*0180*/  @!P0 LDG.E R20, desc[UR8][R2.64+0x80] ;  /* 0x0000800802148981 */ /* 0x000ea2000c1e1900 */
[----:B------:R-:W-:-:S03]  /*0190*/  ISETP.GT.U32.AND P4, PT, R9, 0x1fffffbf, PT ;  /* 0x1fffffbf0900780c */ /* 0x000fc60003f84070 */
[----:B--2---:R1:W-:Y:S01]  /*01a0*/  @!P0 STS [R7], R20 ;  /* 0x0000001407008388 */ /* 0x0043e20000000800 */
[----:B------:R-:W-:Y:S09]  /*01b0*/  BAR.SYNC.DEFER_BLOCKING 0x0 ;  /* 0x0000000000007b1d */ /* 0x000ff20000010000 */
[----:B------:R-:W2:Y:S01]  /*01c0*/  @!P4 LDG.E R18, desc[UR8][R2.64+0x100] ;  /* 0x000100080212c981 */ /* 0x000ea2000c1e1900 */
[----:B------:R-:W-:-:S03]  /*01d0*/  ISETP.GT.U32.AND P3, PT, R9, 0x1fffff9f, PT ;  /* 0x1fffff9f0900780c */ /* 0x000fc60003f64070 */
[----:B--2---:R2:W-:Y:S01]  /*01e0*/  @!P4 STS [R7], R18 ;  /* 0x000000120700c388 */ /* 0x0045e20000000800 */
[----:B------:R-:W-:Y:S09]  /*01f0*/  BAR.SYNC.DEFER_BLOCKING 0x0 ;  /* 0x0000000000007b1d */ /* 0x000ff20000010000 */
[----:B------:R-:W3:Y:S01]  /*0200*/  @!P3 LDG.E R16, desc[UR8][R2.64+0x180] ;  /* 0x000180080210b981 */ /* 0x000ee2000c1e1900 */
[----:B------:R-:W-:-:S03]  /*0210*/  ISETP.GT.U32.AND P6, PT, R9, 0x1fffff7f, PT ;  /* 0x1fffff7f0900780c */ /* 0x000fc60003fc4070 */
[----:B---3--:R3:W-:Y:S01]  /*0220*/  @!P3 STS [R7], R16 ;  /* 0x000000100700b388 */ /* 0x0087e20000000800 */
[----:B------:R-:W-:Y:S09]  /*0230*/  BAR.SYNC.DEFER_BLOCKING 0x0 ;  /* 0x0000000000007b1d */ /* 0x000ff20000010000 */
[----:B------:R-:W4:Y:S01]  /*0240*/  @!P6 LDG.E R14, desc[UR8][R2.64+0x200] ;  /* 0x00020008020ee981 */ /* 0x000f22000c1e1900 */
[----:B------:R-:W-:-:S03]  /*0250*/  ISETP.GT.U32.AND P5, PT, R9, 0x1fffff5f, PT ;  /* 0x1fffff5f0900780c */ /* 0x000fc60003fa4070 */
[----:B----4-:R4:W-:Y:S01]  /*0260*/  @!P6 STS [R7], R14 ;  /* 0x0000000e0700e388 */ /* 0x0109e20000000800 */
[----:B------:R-:W-:Y:S09]  /*0270*/  BAR.SYNC.DEFER_BLOCKING 0x0 ;  /* 0x0000000000007b1d */ /* 0x000ff20000010000 */
[----:B------:R-:W5:Y:S01]  /*0280*/  @!P5 LDG.E R12, desc[UR8][R2.64+0x280] ;  /* 0x00028008020cd981 */ /* 0x000f62000c1e1900 */
[----:B------:R-:W-:-:S02]  /*0290*/  ISETP.GT.U32.AND P2, PT, R9, 0x1fffff3f, PT ;  /* 0x1fffff3f0900780c */ /* 0x000fc40003f44070 */
[----:B------:R-:W-:Y:S01]  /*02a0*/  @!P1 MOV R11, 0x3bbb989d ;  /* 0x3bbb989d000b9802 */ /* 0x000fe20000000f00 */
[----:B-----5:R5:W-:Y:S01]  /*02b0*/  @!P5 STS [R7], R12 ;  /* 0x0000000c0700d388 */ /* 0x020be20000000800 */
[----:B------:R-:W-:Y:S09]  /*02c0*/  BAR.SYNC.DEFER_BLOCKING 0x0 ;  /* 0x0000000000007b1d */ /* 0x000ff20000010000 */
[----:B------:R-:W2:Y:S01]  /*02d0*/  @!P2 LDG.E R10, desc[UR8][R2.64+0x300] ;  /* 0x00030008020aa981 */ /* 0x000ea2000c1e1900 */
[----:B------:R-:W-:Y:S01]  /*02e0*/  @!P1 MOV R13, 0x437c0000 ;  /* 0x437c0000000d9802 */ /* 0x000fe20000000f00 */
[----:B------:R-:W-:-:S04]  /*02f0*/  @!P1 FFMA.SAT R4, R0, R11, 0.5 ;  /* 0x3f00000000049423 */ /* 0x000fc8000000200b */
[----:B------:R-:W-:Y:S01]  /*0300*/  @!P1 FFMA.RM R11, R4, R13, 12582913 ;  /* 0x4b400001040b9423 */ /* 0x000fe2000000400d */
[----:B------:R-:W-:-:S03]  /*0310*/  HFMA2 R4, -RZ, RZ, 0, 0 ;  /* 0x00000000ff047431 */ /* 0x000fc600000001ff */
[----:B------:R-:W-:-:S04]  /*0320*/  @!P1 FADD R13, R11, -12583039 ;  /* 0xcb40007f0b0d9421 */ /* 0x000fc80000000000 */
[----:B------:R-:W-:-:S04]  /*0330*/  @!P1 FFMA R13, R0, 1.4426950216293334961, -R13 ;  /* 0x3fb8aa3b000d9823 */ /* 0x000fc8000000080d */
[----:B------:R-:W-:Y:S01]  /*0340*/  @!P1 FFMA R13, R0, 1.925963033500011079e-08, R13 ;  /* 0x32a57060000d9823 */ /* 0x000fe2000000000d */
[----:B0-----:R-:W-:-:S05]  /*0350*/  @!P1 SHF.L.U32 R0, R11, 0x17, RZ ;  /* 0x000000170b009819 */ /* 0x001fca00000006ff */
[----:B------:R-:W0:Y:S02]  /*0360*/  @!P1 MUFU.EX2 R13, R13 ;  /* 0x0000000d000d9308 */ /* 0x000e240000000800 */
[----:B0-----:R-:W-:Y:S01]  /*0370*/  @!P1 FFMA R4, R0, R13, RZ ;  /* 0x0000000d00049223 */ /* 0x001fe200000000ff */
[----:B------:R-:W-:Y:S01]  /*0380*/  ISETP.GT.U32.AND P1, PT, R9, 0x1fffff1f, PT ;  /* 0x1fffff1f0900780c */ /* 0x000fe20003f24070 */
[----:B--2---:R0:W-:Y:S01]  /*0390*/  @!P2 STS [R7], R10 ;  /* 0x0000000a0700a388 */ /* 0x0041e20000000800 */
[----:B------:R-:W-:Y:S11]  /*03a0*/  BAR.SYNC.DEFER_BLOCKING 0x0 ;  /* 0x0000000000007b1d */ /* 0x000ff60000010000 */
[----:B------:R-:W2:Y:S01]  /*03b0*/  @!P1 LDG.E R0, desc[UR8][R2.64+0x380] ;  /* 0x0003800802009981 */ /* 0x000ea2000c1e1900 */
[----:B------:R-:W-:-:S02]  /*03c0*/  @!P0 MOV R11, 0x3bbb989d ;  /* 0x3bbb989d000b8802 */ /* 0x000fc40000000f00 */
[----:B------:R-:W-:-:S03]  /*03d0*/  @!P0 MOV R22, 0x437c0000 ;  /* 0x437c000000168802 */ /* 0x000fc60000000f00 */
[----:B------:R-:W-:-:S04]  /*03e0*/  @!P0 FFMA.SAT R11, R20, R11, 0.5 ;  /* 0x3f000000140b8423 */ /* 0x000fc8000000200b */
[----:B------:R-:W-:-:S04]  /*03f0*/  @!P0 FFMA.RM R11, R11, R22, 12582913 ;  /* 0x4b4000010b0b8423 */ /* 0x000fc80000004016 */
[C---:B------:R-:W-:Y:S01]  /*0400*/  @!P0 FADD R13, R11.reuse, -12583039 ;  /* 0xcb40007f0b0d8421 */ /* 0x040fe20000000000 */
[----:B------:R-:W-:-:S03]  /*0410*/  @!P0 SHF.L.U32 R11, R11, 0x17, RZ ;  /* 0x000000170b0b8819 */ /* 0x000fc600000006ff */
[----:B------:R-:W-:-:S04]  /*0420*/  @!P0 FFMA R13, R20, 1.4426950216293334961, -R13 ;  /* 0x3fb8aa3b140d8823 */ /* 0x000fc8000000080d */
[----:B------:R-:W-:-:S06]  /*0430*/  @!P0 FFMA R13, R20, 1.925963033500011079e-08, R13 ;  /* 0x32a57060140d8823 */ /* 0x000fcc000000000d */
[----:B------:R-:W1:Y:S02]  /*0440*/  @!P0 MUFU.EX2 R13, R13 ;  /* 0x0000000d000d8308 */ /* 0x000e640000000800 */
[----:B-1----:R-:W-:Y:S01]  /*0450*/  @!P0 FFMA R4, R11, R13, R4 ;  /* 0x0000000d0b048223 */ /* 0x002fe20000000004 */
        /* <DEDUP_REMOVED lines=12> */
[----:B------:R-:W3:Y:S02]  /*0520*/  @!P4 MUFU.EX2 R13, R13 ;  /* 0x0000000d000dc308 */ /* 0x000ee40000000800 */
[----:B---3--:R-:W-:Y:S01]  /*0530*/  @!P4 FFMA R4, R11, R13, R4 ;  /* 0x0000000d0b04c223 */ /* 0x008fe20000000004 */
[----:B------:R-:W-:Y:S01]  /*0540*/  ISETP.GT.U32.AND P4, PT, R9, 0x1ffffedf, PT ;  /* 0x1ffffedf0900780c */ /* 0x000fe20003f84070 */
[----:B--2---:R2:W-:Y:S01]  /*0550*/  @!P0 STS [R7], R20 ;  /* 0x0000001407008388 */ /* 0x0045e20000000800 */
[----:B------:R-:W-:Y:S11]  /*0560*/  BAR.SYNC.DEFER_BLOCKING 0x0 ;  /* 0x0000000000007b1d */ /* 0x000ff60000010000 */
[----:B------:R-:W3:Y:S01]  /*0570*/  @!P4 LDG.E R18, desc[UR8][R2.64+0x480] ;  /* 0x000480080212c981 */ /* 0x000ee2000c1e1900 */
        /* <DEDUP_REMOVED lines=8> */
[----:B------:R-:W4:Y:S02]  /*0600*/  @!P3 MUFU.EX2 R13, R13 ;  /* 0x0000000d000db308 */ /* 0x000f240000000800 */
[----:B----4-:R-:W-:Y:S01]  /*0610*/  @!P3 FFMA R4, R11, R13, R4 ;  /* 0x0000000d0b04b223 */ /* 0x010fe20000000004 */
[----:B------:R-:W-:Y:S01]  /*0620*/  ISETP.GT.U32.AND P3, PT, R9, 0x1ffffebf, PT ;  /* 0x1ffffebf0900780c */ /* 0x000fe20003f64070 */
[----:B---3--:R3:W-:Y:S01]  /*0630*/  @!P4 STS [R7], R18 ;  /* 0x000000120700c388 */ /* 0x0087e20000000800 */
[----:B------:R-:W-:Y:S11]  /*0640*/  BAR.SYNC.DEFER_BLOCKING 0x0 ;  /* 0x0000000000007b1d */ /* 0x000ff60000010000 */
[----:B------:R-:W4:Y:S01]  /*0650*/  @!P3 LDG.E R16, desc[UR8][R2.64+0x500] ;  /* 0x000500080210b981 */ /* 0x000f22000c1e1900 */
        /* <DEDUP_REMOVED lines=8> */
[----:B------:R-:W5:Y:S02]  /*06e0*/  @!P6 MUFU.EX2 R13, R13 ;  /* 0x0000000d000de308 */ /* 0x000f640000000800 */
[----:B-----5:R-:W-:Y:S01]  /*06f0*/  @!P6 FFMA R4, R11, R13, R4 ;  /* 0x0000000d0b04e223 */ /* 0x020fe20000000004 */
[----:B------:R-:W-:Y:S01]  /*0700*/  ISETP.GT.U32.AND P6, PT, R9, 0x1ffffe9f, PT ;  /* 0x1ffffe9f0900780c */ /* 0x000fe20003fc4070 */
[----:B----4-:R4:W-:Y:S01]  /*0710*/  @!P3 STS [R7], R16 ;  /* 0x000000100700b388 */ /* 0x0109e20000000800 */
[----:B------:R-:W-:Y:S11]  /*0720*/  BAR.SYNC.DEFER_BLOCKING 0x0 ;  /* 0x0000000000007b1d */ /* 0x000ff60000010000 */
[----:B------:R-:W5:Y:S01]  /*0730*/  @!P6 LDG.E R14, desc[UR8][R2.64+0x580] ;  /* 0x00058008020ee981 */ /* 0x000f62000c1e1900 */
        /* <DEDUP_REMOVED lines=8> */
[----:B------:R-:W0:Y:S02]  /*07c0*/  @!P5 MUFU.EX2 R13, R13 ;  /* 0x0000000d000dd308 */ /* 0x000e240000000800 */
[----:B0-----:R-:W-:Y:S01]  /*07d0*/  @!P5 FFMA R4, R11, R13, R4 ;  /* 0x0000000d0b04d223 */ /* 0x001fe20000000004 */
[----:B------:R-:W-:Y:S01]  /*07e0*/  ISETP.GT.U32.AND P5, PT, R9, 0x1ffffe7f, PT ;  /* 0x1ffffe7f0900780c */ /* 0x000fe20003fa4070 */
[----:B-----5:R0:W-:Y:S01]  /*07f0*/  @!P6 STS [R7], R14 ;  /* 0x0000000e0700e388 */ /* 0x0201e20000000800 */
        /* <DEDUP_REMOVED lines=13> */
[----:B-----5:R-:W-:Y:S01]  /*08d0*/  @!P5 STS [R7], R12 ;  /* 0x0000000c0700d388 */ /* 0x020fe20000000800 */
        /* <DEDUP_REMOVED lines=13> */
[----:B-----5:R1:W-:Y:S01]  /*09b0*/  @!P2 STS [R7], R10 ;  /* 0x0000000a0700a388 */ /* 0x0203e20000000800 */
[----:B------:R-:W-:Y:S11]  /*09c0*/  BAR.SYNC.DEFER_BLOCKING 0x0 ;  /* 0x0000000000007b1d */ /* 0x000ff60000010000 */
[----:B------:R5:W4:Y:S01]  /*09d0*/  @!P1 LDG.E R2, desc[UR8][R2.64+0x700] ;  /* 0x0007000802029981 */ /* 0x000b22000c1e1900 */
[----:B------:R-:W-:Y:S01]  /*09e0*/  @!P0 MOV R9, 0x3bbb989d ;  /* 0x3bbb989d00098802 */ /* 0x000fe20000000f00 */
[----:B------:R-:W-:Y:S01]  /*09f0*/  BSSY.RECONVERGENT B0, `(.L_x_0) ;  /* 0x000007b000007945 */ /* 0x000fe20003800200 */
[----:B------:R-:W-:-:S02]  /*0a00*/  @!P0 MOV R0, 0x437c0000 ;  /* 0x437c000000008802 */ /* 0x000fc40000000f00 */
[----:B------:R-:W-:Y:S01]  /*0a10*/  @!P4 MOV R11, 0x3bbb989d ;  /* 0x3bbb989d000bc802 */ /* 0x000fe20000000f00 */
[----:B------:R-:W-:Y:S01]  /*0a20*/  @!P0 FFMA.SAT R9, R20, R9, 0.5 ;  /* 0x3f00000014098423 */ /* 0x000fe20000002009 */
[----:B------:R-:W-:Y:S02]  /*0a30*/  @!P4 MOV R13, 0x437c0000 ;  /* 0x437c0000000dc802 */ /* 0x000fe40000000f00 */
[----:B------:R-:W-:Y:S01]  /*0a40*/  @!P3 MOV R15, 0x3bbb989d ;  /* 0x3bbb989d000fb802 */ /* 0x000fe20000000f00 */
[----:B------:R-:W-:Y:S01]  /*0a50*/  @!P0 FFMA.RM R9, R9, R0, 12582913 ;  /* 0x4b40000109098423 */ /* 0x000fe20000004000 */
[----:B------:R-:W-:Y:S01]  /*0a60*/  @!P4 FFMA.SAT R0, R18, R11, 0.5 ;  /* 0x3f0000001200c423 */ /* 0x000fe2000000200b */
[----:B------:R-:W-:Y:S02]  /*0a70*/  @!P6 MOV R17, 0x3bbb989d ;  /* 0x3bbb989d0011e802 */ /* 0x000fe40000000f00 */
[----:B------:R-:W-:Y:S01]  /*0a80*/  @!P0 FADD R11, R9, -12583039 ;  /* 0xcb40007f090b8421 */ /* 0x000fe20000000000 */
[----:B------:R-:W-:Y:S01]  /*0a90*/  @!P4 FFMA.RM R0, R0, R13, 12582913 ;  /* 0x4b4000010000c423 */ /* 0x000fe2000000400d */
[----:B------:R-:W-:Y:S01]  /*0aa0*/  @!P3 FFMA.SAT R15, R16, R15, 0.5 ;  /* 0x3f000000100fb423 */ /* 0x000fe2000000200f */
[----:B------:R-:W-:Y:S01]  /*0ab0*/  @!P5 MOV R19, 0x3bbb989d ;  /* 0x3bbb989d0013d802 */ /* 0x000fe20000000f00 */
[----:B------:R-:W-:Y:S01]  /*0ac0*/  @!P0 FFMA R11, R20, 1.4426950216293334961, -R11 ;  /* 0x3fb8aa3b140b8823 */ /* 0x000fe2000000080b */
[----:B------:R-:W-:Y:S01]  /*0ad0*/  @!P4 FADD R13, R0, -12583039 ;  /* 0xcb40007f000dc421 */ /* 0x000fe20000000000 */
[----:B------:R-:W-:-:S02]  /*0ae0*/  @!P6 MOV R21, 0x437c0000 ;  /* 0x437c00000015e802 */ /* 0x000fc40000000f00 */
[----:B-----5:R-:W-:Y:S01]  /*0af0*/  @!P0 FFMA R3, R20, 1.925963033500011079e-08, R11 ;  /* 0x32a5706014038823 */ /* 0x020fe2000000000b */
[----:B------:R-:W-:Y:S01]  /*0b00*/  @!P4 FFMA R13, R18, 1.4426950216293334961, -R13 ;  /* 0x3fb8aa3b120dc823 */ /* 0x000fe2000000080d */
[----:B--2---:R-:W-:Y:S01]  /*0b10*/  @!P3 MOV R20, 0x437c0000 ;  /* 0x437c00000014b802 */ /* 0x004fe20000000f00 */
[----:B------:R-:W-:Y:S01]  /*0b20*/  @!P5 FFMA.SAT R19, R12, R19, 0.5 ;  /* 0x3f0000000c13d423 */ /* 0x000fe20000002013 */
[----:B------:R-:W-:Y:S01]  /*0b30*/  @!P2 MOV R23, 0x3bbb989d ;  /* 0x3bbb989d0017a802 */ /* 0x000fe20000000f00 */
[----:B------:R-:W-:Y:S01]  /*0b40*/  @!P4 FFMA R11, R18, 1.925963033500011079e-08, R13 ;  /* 0x32a57060120bc823 */ /* 0x000fe2000000000d */
[----:B---3--:R-:W-:Y:S01]  /*0b50*/  @!P6 FFMA.SAT R18, R14, R17, 0.5 ;  /* 0x3f0000000e12e423 */ /* 0x008fe20000002011 */
[----:B------:R-:W-:Y:S01]  /*0b60*/  @!P3 FFMA.RM R13, R15, R20, 12582913 ;  /* 0x4b4000010f0db423 */ /* 0x000fe20000004014 */
[----:B------:R-:W-:Y:S01]  /*0b70*/  @!P5 MOV R20, 0x437c0000 ;  /* 0x437c00000014d802 */ /* 0x000fe20000000f00 */
[----:B------:R-:W2:Y:S01]  /*0b80*/  @!P0 MUFU.EX2 R3, R3 ;  /* 0x0000000300038308 */ /* 0x000ea20000000800 */
[----:B------:R-:W-:Y:S01]  /*0b90*/  @!P2 MOV R25, 0x437c0000 ;  /* 0x437c00000019a802 */ /* 0x000fe20000000f00 */
[----:B------:R-:W-:Y:S01]  /*0ba0*/  @!P3 FADD R15, R13, -12583039 ;  /* 0xcb40007f0d0fb421 */ /* 0x000fe20000000000 */
[----:B------:R-:W-:-:S02]  /*0bb0*/  @!P1 MOV R27, 0x437c0000 ;  /* 0x437c0000001b9802 */ /* 0x000fc40000000f00 */
[----:B------:R-:W-:Y:S01]  /*0bc0*/  @!P0 SHF.L.U32 R9, R9, 0x17, RZ ;  /* 0x0000001709098819 */ /* 0x000fe200000006ff */
[----:B------:R-:W-:Y:S01]  /*0bd0*/  @!P3 FFMA R17, R16, 1.4426950216293334961, -R15 ;  /* 0x3fb8aa3b1011b823 */ /* 0x000fe2000000080f */
[----:B------:R-:W-:Y:S01]  /*0be0*/  @!P6 FFMA.RM R15, R18, R21, 12582913 ;  /* 0x4b400001120fe423 */ /* 0x000fe20000004015 */
[----:B------:R-:W-:Y:S01]  /*0bf0*/  @!P2 FFMA.SAT R18, R10, R23, 0.5 ;  /* 0x3f0000000a12a423 */ /* 0x000fe20000002017 */
[----:B------:R-:W3:Y:S01]  /*0c00*/  @!P4 MUFU.EX2 R11, R11 ;  /* 0x0000000b000bc308 */ /* 0x000ee20000000800 */
[----:B------:R-:W-:Y:S01]  /*0c10*/  @!P3 FFMA R17, R16, 1.925963033500011079e-08, R17 ;  /* 0x32a570601011b823 */ /* 0x000fe20000000011 */
[----:B----4-:R-:W-:Y:S01]  /*0c20*/  @!P5 FFMA.RM R16, R19, R20, 12582913 ;  /* 0x4b4000011310d423 */ /* 0x010fe20000004014 */
[----:B------:R-:W-:Y:S01]  /*0c30*/  @!P6 FADD R19, R15, -12583039 ;  /* 0xcb40007f0f13e421 */ /* 0x000fe20000000000 */
[----:B------:R-:W-:Y:S02]  /*0c40*/  @!P3 SHF.L.U32 R13, R13, 0x17, RZ ;  /* 0x000000170d0db819 */ /* 0x000fe400000006ff */
[----:B------:R-:W-:Y:S01]  /*0c50*/  @!P5 FADD R21, R16, -12583039 ;  /* 0xcb40007f1015d421 */ /* 0x000fe20000000000 */
[----:B------:R-:W-:Y:S01]  /*0c60*/  @!P6 FFMA R19, R14, 1.4426950216293334961, -R19 ;  /* 0x3fb8aa3b0e13e823 */ /* 0x000fe20000000813 */
[----:B------:R-:W4:Y:S01]  /*0c70*/  @!P3 MUFU.EX2 R17, R17 ;  /* 0x000000110011b308 */ /* 0x000f220000000800 */
[----:B--2---:R-:W-:Y:S01]  /*0c80*/  @!P0 FFMA R4, R9, R3, R4 ;  /* 0x0000000309048223 */ /* 0x004fe20000000004 */
[----:B------:R-:W-:Y:S01]  /*0c90*/  @!P5 FFMA R21, R12, 1.4426950216293334961, -R21 ;  /* 0x3fb8aa3b0c15d823 */ /* 0x000fe20000000815 */
[----:B------:R-:W-:Y:S01]  /*0ca0*/  @!P6 FFMA R19, R14, 1.925963033500011079e-08, R19 ;  /* 0x32a570600e13e823 */ /* 0x000fe20000000013 */
[----:B0-----:R-:W-:Y:S01]  /*0cb0*/  @!P2 FFMA.RM R14, R18, R25, 12582913 ;  /* 0x4b400001120ea423 */ /* 0x001fe20000004019 */
[----:B------:R-:W-:Y:S01]  /*0cc0*/  @!P1 MOV R25, 0x3bbb989d ;  /* 0x3bbb989d00199802 */ /* 0x000fe20000000f00 */
[----:B------:R-:W-:Y:S01]  /*0cd0*/  @!P5 FFMA R21, R12, 1.925963033500011079e-08, R21 ;  /* 0x32a570600c15d823 */ /* 0x000fe20000000015 */
[----:B------:R-:W-:Y:S01]  /*0ce0*/  @!P6 SHF.L.U32 R15, R15, 0x17, RZ ;  /* 0x000000170f0fe819 */ /* 0x000fe200000006ff */
[----:B------:R-:W-:Y:S01]  /*0cf0*/  @!P2 FADD R23, R14, -12583039 ;  /* 0xcb40007f0e17a421 */ /* 0x000fe20000000000 */
[----:B------:R-:W0:Y:S01]  /*0d00*/  @!P6 MUFU.EX2 R19, R19 ;  /* 0x000000130013e308 */ /* 0x000e220000000800 */
[----:B------:R-:W-:-:S02]  /*0d10*/  @!P5 SHF.L.U32 R3, R16, 0x17, RZ ;  /* 0x000000171003d819 */ /* 0x000fc400000006ff */
[----:B------:R-:W-:Y:S01]  /*0d20*/  @!P2 FFMA R23, R10, 1.4426950216293334961, -R23 ;  /* 0x3fb8aa3b0a17a823 */ /* 0x000fe20000000817 */
[----:B------:R-:W-:Y:S02]  /*0d30*/  @!P2 SHF.L.U32 R9, R14, 0x17, RZ ;  /* 0x000000170e09a819 */ /* 0x000fe400000006ff */
[----:B------:R-:W-:Y:S01]  /*0d40*/  ISETP.NE.AND P0, PT, R6, RZ, PT ;  /* 0x000000ff0600720c */ /* 0x000fe20003f05270 */
[----:B-1----:R-:W-:Y:S01]  /*0d50*/  @!P2 FFMA R10, R10, 1.925963033500011079e-08, R23 ;  /* 0x32a570600a0aa823 */ /* 0x002fe20000000017 */
[----:B------:R-:W1:Y:S01]  /*0d60*/  @!P5 MUFU.EX2 R21, R21 ;  /* 0x000000150015d308 */ /* 0x000e620000000800 */
[----:B------:R-:W-:-:S05]  /*0d70*/  @!P4 SHF.L.U32 R23, R0, 0x17, RZ ;  /* 0x000000170017c819 */ /* 0x000fca00000006ff */
[----:B---3--:R-:W-:Y:S02]  /*0d80*/  @!P4 FFMA R4, R23, R11, R4 ;  /* 0x0000000b1704c223 */ /* 0x008fe40000000004 */
[----:B------:R-:W2:Y:S02]  /*0d90*/  @!P2 MUFU.EX2 R10, R10 ;  /* 0x0000000a000aa308 */ /* 0x000ea40000000800 */
[----:B----4-:R-:W-:Y:S01]  /*0da0*/  @!P3 FFMA R4, R13, R17, R4 ;  /* 0x000000110d04b223 */ /* 0x010fe20000000004 */
[----:B------:R-:W-:-:S03]  /*0db0*/  ISETP.GE.U32.AND P3, PT, R8, 0x2, PT ;  /* 0x000000020800780c */ /* 0x000fc60003f66070 */
[----:B0-----:R-:W-:-:S04]  /*0dc0*/  @!P6 FFMA R4, R15, R19, R4 ;  /* 0x000000130f04e223 */ /* 0x001fc80000000004 */
[----:B-1----:R-:W-:-:S04]  /*0dd0*/  @!P5 FFMA R4, R3, R21, R4 ;  /* 0x000000150304d223 */ /* 0x002fc80000000004 */
[----:B--2---:R-:W-:Y:S01]  /*0de0*/  @!P2 FFMA R4, R9, R10, R4 ;  /* 0x0000000a0904a223 */ /* 0x004fe20000000004 */
[----:B------:R-:W-:Y:S01]  /*0df0*/  LOP3.LUT P2, RZ, R6, R5, RZ, 0xfc, !PT ;  /* 0x0000000506ff7212 */ /* 0x000fe2000784fcff */
[----:B------:R-:W-:Y:S01]  /*0e00*/  @!P1 FFMA.SAT R12, R2, R25, 0.5 ;  /* 0x3f000000020c9423 */ /* 0x000fe20000002019 */
[----:B------:R-:W-:Y:S03]  /*0e10*/  @!P1 STS [R7], R2 ;  /* 0x0000000207009388 */ /* 0x000fe60000000800 */
[----:B------:R-:W-:-:S04]  /*0e20*/  @!P1 FFMA.RM R12, R12, R27, 12582913 ;  /* 0x4b4000010c0c9423 */ /* 0x000fc8000000401b */
[C---:B------:R-:W-:Y:S01]  /*0e30*/  @!P1 FADD R25, R12.reuse, -12583039 ;  /* 0xcb40007f0c199421 */ /* 0x040fe20000000000 */
[----:B------:R-:W-:-:S03]  /*0e40*/  @!P1 SHF.L.U32 R3, R12, 0x17, RZ ;  /* 0x000000170c039819 */ /* 0x000fc600000006ff */
[----:B------:R-:W-:-:S04]  /*0e50*/  @!P1 FFMA R25, R2, 1.4426950216293334961, -R25 ;  /* 0x3fb8aa3b02199823 */ /* 0x000fc80000000819 */
[----:B------:R-:W-:-:S06]  /*0e60*/  @!P1 FFMA R25, R2, 1.925963033500011079e-08, R25 ;  /* 0x32a5706002199823 */ /* 0x000fcc0000000019 */
[----:B------:R-:W0:Y:S02]  /*0e70*/  @!P1 MUFU.EX2 R25, R25 ;  /* 0x0000001900199308 */ /* 0x000e240000000800 */
[----:B0-----:R-:W-:-:S05]  /*0e80*/  @!P1 FFMA R4, R3, R25, R4 ;  /* 0x0000001903049223 */ /* 0x001fca0000000004 */
[----:B------:R-:W0:Y:S02]  /*0e90*/  SHFL.DOWN PT, R3, R4, 0x1, 0x1f ;  /* 0x08201f0004037f89 */ /* 0x000e2400000e0000 */
[----:B0-----:R-:W-:-:S05]  /*0ea0*/  FADD R3, R3, R4 ;  /* 0x0000000403037221 */ /* 0x001fca0000000000 */
[----:B------:R-:W0:Y:S02]  /*0eb0*/  SHFL.DOWN PT, R0, R3, 0x2, 0x1f ;  /* 0x08401f0003007f89 */ /* 0x000e2400000e0000 */
[----:B0-----:R-:W-:-:S05]  /*0ec0*/  FADD R0, R3, R0 ;  /* 0x0000000003007221 */ /* 0x001fca0000000000 */
[----:B------:R-:W0:Y:S02]  /*0ed0*/  SHFL.DOWN PT, R9, R0, 0x4, 0x1f ;  /* 0x08801f0000097f89 */ /* 0x000e2400000e0000 */
[----:B0-----:R-:W-:-:S05]  /*0ee0*/  FADD R9, R0, R9 ;  /* 0x0000000900097221 */ /* 0x001fca0000000000 */
[----:B------:R-:W0:Y:S02]  /*0ef0*/  SHFL.DOWN PT, R10, R9, 0x8, 0x1f ;  /* 0x09001f00090a7f89 */ /* 0x000e2400000e0000 */
[----:B0-----:R-:W-:-:S05]  /*0f00*/  FADD R10, R9, R10 ;  /* 0x0000000a090a7221 */ /* 0x001fca0000000000 */
[----:B------:R-:W0:Y:S02]  /*0f10*/  SHFL.DOWN PT, R11, R10, 0x10, 0x1f ;  /* 0x0a001f000a0b7f89 */ /* 0x000e2400000e0000 */
[----:B0-----:R-:W-:Y:S01]  /*0f20*/  FADD R11, R10, R11 ;  /* 0x0000000b0a0b7221 */ /* 0x001fe20000000000 */
[----:B------:R-:W-:Y:S08]  /*0f30*/  BAR.SYNC.DEFER_BLOCKING 0x0 ;  /* 0x0000000000007b1d */ /* 0x000ff00000010000 */
[----:B------:R-:W-:Y:S06]  /*0f40*/  BAR.SYNC.DEFER_BLOCKING 0x0 ;  /* 0x0000000000007b1d */ /* 0x000fec0000010000 */
[----:B------:R-:W-:Y:S05]  /*0f50*/  @P0 BRA `(.L_x_1) ;  /* 0x0000000000900947 */ /* 0x000fea0003800000 */
[----:B------:R-:W-:Y:S01]  /*0f60*/  MOV R0, R11 ;  /* 0x0000000b00007202 */ /* 0x000fe20000000f00 */
[----:B------:R-:W-:Y:S01]  /*0f70*/  UIADD3 UR4, UPT, UPT, UR5, 0x1000, URZ ;  /* 0x0000100005047890 */ /* 0x000fe2000fffe0ff */
[----:B------:R-:W-:Y:S02]  /*0f80*/  MOV R4, 0x3e055027 ;  /* 0x3e05502700047802 */ /* 0x000fe40000000f00 */
[----:B------:R-:W-:Y:S01]  /*0f90*/  FSETP.GEU.AND P0, PT, R0, 1.175494350822287508e-38, PT ;  /* 0x008000000000780b */ /* 0x000fe20003f0e000 */
[----:B------:R-:W-:-:S03]  /*0fa0*/  ULEA UR4, UR6, UR4, 0x18 ;  /* 0x0000000406047291 */ /* 0x000fc6000f8ec0ff */
[----:B------:R-:W-:-:S09]  /*0fb0*/  FSEL R3, RZ, -23, P0 ;  /* 0xc1b80000ff037808 */ /* 0x000fd20000000000 */
[----:B------:R-:W-:-:S05]  /*0fc0*/  @!P0 FMUL R0, R0, 8388608 ;  /* 0x4b00000000008820 */ /* 0x000fca0000400000 */
[C---:B------:R-:W-:Y:S02]  /*0fd0*/  IADD3 R2, PT, PT, R0.reuse, -0x3f2aaaab, RZ ;  /* 0xc0d5555500027810 */ /* 0x040fe40007ffe0ff */
[----:B------:R-:W-:Y:S02]  /*0fe0*/  ISETP.GT.U32.AND P0, PT, R0, 0x7f7fffff, PT ;  /* 0x7f7fffff0000780c */ /* 0x000fe40003f04070 */
[----:B------:R-:W-:-:S04]  /*0ff0*/  LOP3.LUT R7, R2, 0xff800000, RZ, 0xc0, !PT ;  /* 0xff80000002077812 */ /* 0x000fc800078ec0ff */
[----:B------:R-:W-:-:S05]  /*1000*/  IADD3 R2, PT, PT, R0, -R7, RZ ;  /* 0x8000000700027210 */ /* 0x000fca0007ffe0ff */
[----:B------:R-:W-:-:S04]  /*1010*/  FADD R9, R2, -1 ;  /* 0xbf80000002097421 */ /* 0x000fc80000000000 */
[----:B------:R-:W-:-:S04]  /*1020*/  FFMA R2, R9, -R4, 0.14084610342979431152 ;  /* 0x3e1039f609027423 */ /* 0x000fc80000000804 */
[----:B------:R-:W-:-:S04]  /*1030*/  FFMA R2, R9, R2, -0.12148627638816833496 ;  /* 0xbdf8cdcc09027423 */ /* 0x000fc80000000002 */
[----:B------:R-:W-:Y:S01]  /*1040*/  FFMA R4, R9, R2, 0.13980610668659210205 ;  /* 0x3e0f295509047423 */ /* 0x000fe20000000002 */
[----:B------:R-:W-:Y:S01]  /*1050*/  LEA R2, R5, UR4, 0x2 ;  /* 0x0000000405027c11 */ /* 0x000fe2000f8e10ff */
[----:B------:R-:W-:Y:S02]  /*1060*/  UIADD3 UR4, UPT, UPT, UR5, 0x1080, URZ ;  /* 0x0000108005047890 */ /* 0x000fe4000fffe0ff */
[C---:B------:R-:W-:Y:S02]  /*1070*/  FFMA R4, R9.reuse, R4, -0.16684235632419586182 ;  /* 0xbe2ad8b909047423 */ /* 0x040fe40000000004 */
[----:B------:R-:W-:Y:S01]  /*1080*/  ULEA UR4, UR6, UR4, 0x18 ;  /* 0x0000000406047291 */ /* 0x000fe2000f8ec0ff */
[----:B------:R-:W0:Y:S01]  /*1090*/  LDS R2, [R2] ;  /* 0x0000000002027984 */ /* 0x000e220000000800 */
[----:B------:R-:W-:-:S04]  /*10a0*/  FFMA R4, R9, R4, 0.20012299716472625732 ;  /* 0x3e4ced0b09047423 */ /* 0x000fc80000000004 */
[----:B------:R-:W-:-:S04]  /*10b0*/  FFMA R4, R9, R4, -0.24999669194221496582 ;  /* 0xbe7fff2209047423 */ /* 0x000fc80000000004 */
[----:B------:R-:W-:-:S04]  /*10c0*/  FFMA R4, R9, R4, 0.33333182334899902344 ;  /* 0x3eaaaa7809047423 */ /* 0x000fc80000000004 */
[C---:B------:R-:W-:Y:S01]  /*10d0*/  FFMA R10, R9.reuse, R4, -0.5 ;  /* 0xbf000000090a7423 */ /* 0x040fe20000000004 */
[----:B------:R-:W-:Y:S02]  /*10e0*/  I2FP.F32.S32 R4, R7 ;  /* 0x0000000700047245 */ /* 0x000fe40000201400 */
[----:B------:R-:W-:Y:S01]  /*10f0*/  MOV R7, 0x7f800000 ;  /* 0x7f80000000077802 */ /* 0x000fe20000000f00 */
[C---:B------:R-:W-:Y:S02]  /*1100*/  FMUL R10, R9.reuse, R10 ;  /* 0x0000000a090a7220 */ /* 0x040fe40000400000 */
[----:B------:R-:W-:Y:S02]  /*1110*/  FFMA R3, R4, 1.1920928955078125e-07, R3 ;  /* 0x3400000004037823 */ /* 0x000fe40000000003 */
[----:B------:R-:W-:-:S04]  /*1120*/  FFMA R10, R9, R10, R9 ;  /* 0x0000000a090a7223 */ /* 0x000fc80000000009 */
[----:B------:R-:W-:Y:S01]  /*1130*/  FFMA R3, R3, 0.69314718246459960938, R10 ;  /* 0x3f31721803037823 */ /* 0x000fe2000000000a */
[C---:B------:R-:W-:Y:S01]  /*1140*/  @P0 FFMA R3, R0.reuse, R7, +INF ;  /* 0x7f80000000030423 */ /* 0x040fe20000000007 */
[----:B------:R-:W-:Y:S02]  /*1150*/  FSETP.NEU.AND P0, PT, R0, RZ, PT ;  /* 0x000000ff0000720b */ /* 0x000fe40003f0d000 */
[----:B------:R-:W-:Y:S02]  /*1160*/  LEA R7, R5, UR4, 0x2 ;  /* 0x0000000405077c11 */ /* 0x000fe4000f8e10ff */
[----:B------:R-:W-:-:S05]  /*1170*/  FSEL R3, R3, -INF , P0 ;  /* 0xff80000003037808 */ /* 0x000fca0000000000 */
[----:B0-----:R-:W-:-:S05]  /*1180*/  FADD R2, -R2, R3 ;  /* 0x0000000302027221 */ /* 0x001fca0000000100 */
[----:B------:R0:W-:Y:S02]  /*1190*/  STS [R7], R2 ;  /* 0x0000000207007388 */ /* 0x0001e40000000800 */
.L_x_1:
[----:B------:R-:W-:Y:S05]  /*11a0*/  BSYNC.RECONVERGENT B0 ;  /* 0x0000000000007941 */ /* 0x000fea0003800200 */
.L_x_0:
[----:B------:R-:W-:Y:S06]  /*11b0*/  BAR.SYNC.DEFER_BLOCKING 0x0 ;  /* 0x0000000000007b1d */ /* 0x000fec0000010000 */
[----:B------:R-:W-:Y:S05]  /*11c0*/  @!P3 BRA `(.L_x_2) ;  /* 0x00000000003cb947 */ /* 0x000fea0003800000 */
[----:B------:R-:W-:-:S04]  /*11d0*/  UIADD3 UR4, UPT, UPT, UR5, 0x1080, URZ ;  /* 0x0000108005047890 */ /* 0x000fc8000fffe0ff */
[----:B------:R-:W-:-:S06]  /*11e0*/  ULEA UR4, UR6, UR4, 0x18 ;  /* 0x0000000406047291 */ /* 0x000fcc000f8ec0ff */
[----:B------:R-:W-:-:S07]  /*11f0*/  LEA R0, R6, UR4, 0x2 ;  /* 0x0000000406007c11 */ /* 0x000fce000f8e10ff */
.L_x_3:
[----:B0-----:R-:W-:-:S04]  /*1200*/  SHF.R.U32.HI R7, RZ, 0x1, R8 ;  /* 0x00000001ff077819 */ /* 0x001fc80000011608 */
[----:B------:R-:W-:-:S04]  /*1210*/  ISETP.GE.U32.AND P0, PT, R6, R7, PT ;  /* 0x000000070600720c */ /* 0x000fc80003f06070 */
[----:B------:R-:W-:-:S13]  /*1220*/  ISETP.NE.OR P0, PT, R5, RZ, P0 ;  /* 0x000000ff0500720c */ /* 0x000fda0000705670 */
[----:B------:R-:W-:Y:S01]  /*1230*/  @!P0 LEA R2, R7, R0, 0x2 ;  /* 0x0000000007028211 */ /* 0x000fe200078e10ff */
[----:B------:R-:W-:Y:S05]  /*1240*/  @!P0 LDS R3, [R0] ;  /* 0x0000000000038984 */ /* 0x000fea0000000800 */
[----:B------:R-:W0:Y:S02]  /*1250*/  @!P0 LDS R2, [R2] ;  /* 0x0000000002028984 */ /* 0x000e240000000800 */
[----:B0-----:R-:W-:-:S05]  /*1260*/  @!P0 FADD R3, R2, R3 ;  /* 0x0000000302038221 */ /* 0x001fca0000000000 */
[----:B------:R1:W-:Y:S01]  /*1270*/  @!P0 STS [R0], R3 ;  /* 0x0000000300008388 */ /* 0x0003e20000000800 */
[----:B------:R-:W-:Y:S01]  /*1280*/  BAR.SYNC.DEFER_BLOCKING 0x0 ;  /* 0x0000000000007b1d */ /* 0x000fe20000010000 */
[----:B------:R-:W-:Y:S02]  /*1290*/  ISETP.GT.U32.AND P0, PT, R8, 0x3, PT ;  /* 0x000000030800780c */ /* 0x000fe40003f04070 */
[----:B------:R-:W-:-:S11]  /*12a0*/  MOV R8, R7 ;  /* 0x0000000700087202 */ /* 0x000fd60000000f00 */
[----:B-1----:R-:W-:Y:S05]  /*12b0*/  @P0 BRA `(.L_x_3) ;  /* 0xfffffffc00d00947 */ /* 0x002fea000383ffff */
.L_x_2:
[----:B------:R-:W-:Y:S05]  /*12c0*/  @P2 EXIT ;  /* 0x000000000000294d */ /* 0x000fea0003800000 */
[----:B------:R-:W1:Y:S01]  /*12d0*/  S2UR UR5, SR_CgaCtaId ;  /* 0x00000000000579c3 */ /* 0x000e620000008800 */
[----:B------:R-:W-:-:S07]  /*12e0*/  UMOV UR4, 0x400 ;  /* 0x0000040000047882 */ /* 0x000fce0000000000 */
[----:B0-----:R-:W0:Y:S01]  /*12f0*/  LDC.64 R2, c[0x0][0x390] ;  /* 0x0000e400ff027b82 */ /* 0x001e220000000a00 */
[----:B-1----:R-:W-:-:S09]  /*1300*/  ULEA UR4, UR5, UR4, 0x18 ;  /* 0x0000000405047291 */ /* 0x002fd2000f8ec0ff */
[----:B------:R-:W1:Y:S02]  /*1310*/  LDS R0, [UR4+0x1080] ;  /* 0x00108004ff007984 */ /* 0x000e640008000800 */
[----:B-1----:R-:W-:-:S05]  /*1320*/  FMUL R5, R0, 9.5367431640625e-07 ;  /* 0x3580000000057820 */ /* 0x002fca0000400000 */
[----:B0-----:R-:W-:Y:S01]  /*1330*/  REDG.E.ADD.F32.FTZ.RN.STRONG.GPU desc[UR8][R2.64], R5 ;  /* 0x00000005020079a6 */ /* 0x001fe2000c12f308 */
[----:B------:R-:W-:Y:S05]  /*1340*/  EXIT ;  /* 0x000000000000794d */ /* 0x000fea0003800000 */
.L_x_4:
[----:B------:R-:W-:-:S00]  /*1350*/  BRA `(.L_x_4) ;  /* 0xfffffffc00fc7947 */ /* 0x000fc0000383ffff */
[----:B------:R-:W-:-:S00]  /*1360*/  NOP ;  /* 0x0000000000007918 */ /* 0x000fc00000000000 */
        /* <DEDUP_REMOVED lines=9> */
.L_x_5:


//--------------------- .nv.shared._Z21multipleRowPerBlockCEPfPiS_ --------------------------
	.section	.nv.shared._Z21multipleRowPerBlockCEPfPiS_,"aw",@nobits
	.sectionflags	@""
	.align	4
.nv.shared._Z21multipleRowPerBlockCEPfPiS_:
	.zero		5376


//--------------------- .nv.shared.reserved.0     --------------------------
	.section	.nv.shared.reserved.0,"aw",@nobits
	.weak		__nv_reservedSMEM_offset_0_alias
	.size		__nv_reservedSMEM_offset_0_alias, 0, 64
	.other		__nv_reservedSMEM_offset_0_alias,@"STO_CUDA_RESERVED_SHARED STV_DEFAULT"
__nv_reservedSMEM_offset_0_alias:
	.zero		0
	.zero		64


//--------------------- .nv.constant0._Z21multipleRowPerBlockCEPfPiS_ --------------------------
	.section	.nv.constant0._Z21multipleRowPerBlockCEPfPiS_,"a",@progbits
	.sectionflags	@""
	.align	4
.nv.constant0._Z21multipleRowPerBlockCEPfPiS_:
	.zero		920


//--------------------- SYMBOLS --------------------------

	.type		.nv.reservedSmem.offset0,@object
	.size		.nv.reservedSmem.offset0,0x4
	.type		.nv.reservedSmem.cap,@object
	.size		.nv.reservedSmem.cap,0x4
